//
// Generated by NVIDIA NVVM Compiler
//
// Compiler Build ID: CL-36424714
// Cuda compilation tools, release 13.0, V13.0.88
// Based on NVVM 20.0.0
//

.version 9.0
.target sm_100
.address_size 64

	// .globl	_Z12mandelKernelffffPiii

.visible .entry _Z12mandelKernelffffPiii(
	.param .f32 _Z12mandelKernelffffPiii_param_0,
	.param .f32 _Z12mandelKernelffffPiii_param_1,
	.param .f32 _Z12mandelKernelffffPiii_param_2,
	.param .f32 _Z12mandelKernelffffPiii_param_3,
	.param .u64 .ptr .align 1 _Z12mandelKernelffffPiii_param_4,
	.param .u32 _Z12mandelKernelffffPiii_param_5,
	.param .u32 _Z12mandelKernelffffPiii_param_6
)
{
	.reg .pred 	%p<4>;
	.reg .b32 	%r<19>;
	.reg .b32 	%f<20>;
	.reg .b64 	%rd<5>;

	ld.param.f32 	%f9, [_Z12mandelKernelffffPiii_param_0];
	ld.param.f32 	%f10, [_Z12mandelKernelffffPiii_param_1];
	ld.param.f32 	%f11, [_Z12mandelKernelffffPiii_param_2];
	ld.param.f32 	%f12, [_Z12mandelKernelffffPiii_param_3];
	ld.param.u64 	%rd1, [_Z12mandelKernelffffPiii_param_4];
	ld.param.u32 	%r6, [_Z12mandelKernelffffPiii_param_5];
	ld.param.u32 	%r7, [_Z12mandelKernelffffPiii_param_6];
	mov.u32 	%r9, %ctaid.x;
	mov.u32 	%r10, %ntid.x;
	mov.u32 	%r11, %tid.x;
	mad.lo.s32 	%r1, %r9, %r10, %r11;
	mov.u32 	%r12, %ctaid.y;
	mov.u32 	%r13, %ntid.y;
	mov.u32 	%r14, %tid.y;
	mad.lo.s32 	%r2, %r12, %r13, %r14;
	cvt.rn.f32.s32 	%f13, %r1;
	fma.rn.f32 	%f1, %f11, %f13, %f9;
	cvt.rn.f32.u32 	%f14, %r2;
	fma.rn.f32 	%f2, %f12, %f14, %f10;
	setp.lt.s32 	%p1, %r7, 1;
	mov.b32 	%r18, 0;
	@%p1 bra 	$L__BB0_4;
	mov.b32 	%r17, 0;
	mov.f32 	%f18, %f2;
	mov.f32 	%f19, %f1;
$L__BB0_2:
	mul.f32 	%f5, %f19, %f19;
	mul.f32 	%f6, %f18, %f18;
	add.f32 	%f15, %f5, %f6;
	setp.gt.f32 	%p2, %f15, 0f40800000;
	mov.u32 	%r18, %r17;
	@%p2 bra 	$L__BB0_4;
	add.f32 	%f16, %f19, %f19;
	fma.rn.f32 	%f18, %f16, %f18, %f2;
	sub.f32 	%f17, %f5, %f6;
	add.f32 	%f19, %f1, %f17;
	add.s32 	%r17, %r17, 1;
	setp.ne.s32 	%p3, %r17, %r7;
	mov.u32 	%r18, %r7;
	@%p3 bra 	$L__BB0_2;
$L__BB0_4:
	cvta.to.global.u64 	%rd2, %rd1;
	mad.lo.s32 	%r16, %r6, %r2, %r1;
	mul.wide.s32 	%rd3, %r16, 4;
	add.s64 	%rd4, %rd2, %rd3;
	st.global.u32 	[%rd4], %r18;
	ret;

}


// ===== COMPILED SASS (sm_100) =====

	.target	sm_100

	.elftype	@"ET_EXEC"


//--------------------- .note.nv.tkinfo           --------------------------
	.section	.note.nv.tkinfo,"",@"SHT_NOTE"
	.sectionflags	@"SHF_NOTE_NV_TKINFO"
	.tkinfo
        /*0018*/ 	.word	0x00000002
        /*0030*/ 	.string	""
        /*0030*/ 	.string	"ptxas"
        /*0030*/ 	.string	"Cuda compilation tools, release 13.0, V13.0.88"
        /*0030*/ 	.string	"Build cuda_13.0.r13.0/compiler.36424714_0"
        /*0030*/ 	.string	"-arch sm_100 -m 64 "



//--------------------- .note.nv.cuinfo           --------------------------
	.section	.note.nv.cuinfo,"",@"SHT_NOTE"
	.sectionflags	@"SHF_NOTE_NV_CUINFO"
        /*0018*/ 	.short	0x0002
        /*001a*/ 	.short	0x0064
        /*001c*/ 	.short	0x0082
	.zero		2


//--------------------- .nv.info                  --------------------------
	.section	.nv.info,"",@"SHT_CUDA_INFO"
	.align	4


	//----- nvinfo : EIATTR_REGCOUNT
	.align		4
        /*0000*/ 	.byte	0x04, 0x2f
        /*0002*/ 	.short	(.L_1 - .L_0)
	.align		4
.L_0:
        /*0004*/ 	.word	index@(_Z12mandelKernelffffPiii)
        /*0008*/ 	.word	0x00000010


	//----- nvinfo : EIATTR_FRAME_SIZE
	.align		4
.L_1:
        /*000c*/ 	.byte	0x04, 0x11
        /*000e*/ 	.short	(.L_3 - .L_2)
	.align		4
.L_2:
        /*0010*/ 	.word	index@(_Z12mandelKernelffffPiii)
        /*0014*/ 	.word	0x00000000


	//----- nvinfo : EIATTR_MIN_STACK_SIZE
	.align		4
.L_3:
        /*0018*/ 	.byte	0x04, 0x12
        /*001a*/ 	.short	(.L_5 - .L_4)
	.align		4
.L_4:
        /*001c*/ 	.word	index@(_Z12mandelKernelffffPiii)
        /*0020*/ 	.word	0x00000000
.L_5:


//--------------------- .nv.compat                --------------------------
	.section	.nv.compat,"",@"SHT_CUDA_COMPAT_INFO"
	.align	4
        /*0000*/ 	.byte	0x02, 0x09, 0x00, 0x00, 0x02, 0x02, 0x01, 0x00, 0x02, 0x05, 0x05, 0x00, 0x03, 0x07, 0x01, 0x01
        /*0010*/ 	.byte	0x02, 0x03, 0x00, 0x00, 0x02, 0x06, 0x01, 0x00, 0x04, 0x0b, 0x08, 0x00, 0x01, 0x00, 0x00, 0x00
        /*0020*/ 	.byte	0x00, 0x00, 0x00, 0x00


//--------------------- .nv.info._Z12mandelKernelffffPiii --------------------------
	.section	.nv.info._Z12mandelKernelffffPiii,"",@"SHT_CUDA_INFO"
	.sectionflags	@""
	.align	4


	//----- nvinfo : EIATTR_CUDA_API_VERSION
	.align		4
        /*0000*/ 	.byte	0x04, 0x37
        /*0002*/ 	.short	(.L_7 - .L_6)
.L_6:
        /*0004*/ 	.word	0x00000082


	//----- nvinfo : EIATTR_KPARAM_INFO
	.align		4
.L_7:
        /*0008*/ 	.byte	0x04, 0x17
        /*000a*/ 	.short	(.L_9 - .L_8)
.L_8:
        /*000c*/ 	.word	0x00000000
        /*0010*/ 	.short	0x0006
        /*0012*/ 	.short	0x001c
        /*0014*/ 	.byte	0x00, 0xf0, 0x11, 0x00


	//----- nvinfo : EIATTR_KPARAM_INFO
	.align		4
.L_9:
        /*0018*/ 	.byte	0x04, 0x17
        /*001a*/ 	.short	(.L_11 - .L_10)
.L_10:
        /*001c*/ 	.word	0x00000000
        /*0020*/ 	.short	0x0005
        /*0022*/ 	.short	0x0018
        /*0024*/ 	.byte	0x00, 0xf0, 0x11, 0x00


	//----- nvinfo : EIATTR_KPARAM_INFO
	.align		4
.L_11:
        /*0028*/ 	.byte	0x04, 0x17
        /*002a*/ 	.short	(.L_13 - .L_12)
.L_12:
        /*002c*/ 	.word	0x00000000
        /*0030*/ 	.short	0x0004
        /*0032*/ 	.short	0x0010
        /*0034*/ 	.byte	0x00, 0xf5, 0x21, 0x00


	//----- nvinfo : EIATTR_KPARAM_INFO
	.align		4
.L_13:
        /*0038*/ 	.byte	0x04, 0x17
        /*003a*/ 	.short	(.L_15 - .L_14)
.L_14:
        /*003c*/ 	.word	0x00000000
        /*0040*/ 	.short	0x0003
        /*0042*/ 	.short	0x000c
        /*0044*/ 	.byte	0x00, 0xf0, 0x11, 0x00


	//----- nvinfo : EIATTR_KPARAM_INFO
	.align		4
.L_15:
        /*0048*/ 	.byte	0x04, 0x17
        /*004a*/ 	.short	(.L_17 - .L_16)
.L_16:
        /*004c*/ 	.word	0x00000000
        /*0050*/ 	.short	0x0002
        /*0052*/ 	.short	0x0008
        /*0054*/ 	.byte	0x00, 0xf0, 0x11, 0x00


	//----- nvinfo : EIATTR_KPARAM_INFO
	.align		4
.L_17:
        /*0058*/ 	.byte	0x04, 0x17
        /*005a*/ 	.short	(.L_19 - .L_18)
.L_18:
        /*005c*/ 	.word	0x00000000
        /*0060*/ 	.short	0x0001
        /*0062*/ 	.short	0x0004
        /*0064*/ 	.byte	0x00, 0xf0, 0x11, 0x00


	//----- nvinfo : EIATTR_KPARAM_INFO
	.align		4
.L_19:
        /*0068*/ 	.byte	0x04, 0x17
        /*006a*/ 	.short	(.L_21 - .L_20)
.L_20:
        /*006c*/ 	.word	0x00000000
        /*0070*/ 	.short	0x0000
        /*0072*/ 	.short	0x0000
        /*0074*/ 	.byte	0x00, 0xf0, 0x11, 0x00


	//----- nvinfo : EIATTR_SPARSE_MMA_MASK
	.align		4
.L_21:
        /*0078*/ 	.byte	0x03, 0x50
        /*007a*/ 	.short	0x0000


	//----- nvinfo : EIATTR_MAXREG_COUNT
	.align		4
        /*007c*/ 	.byte	0x03, 0x1b
        /*007e*/ 	.short	0x00ff


	//----- nvinfo : EIATTR_MERCURY_ISA_VERSION
	.align		4
        /*0080*/ 	.byte	0x03, 0x5f
        /*0082*/ 	.short	0x0101


	//----- nvinfo : EIATTR_VRC_CTA_INIT_COUNT
	.align		4
        /*0084*/ 	.byte	0x02, 0x4a
	.zero		1
	.zero		1


	//----- nvinfo : EIATTR_EXIT_INSTR_OFFSETS
	.align		4
        /*0088*/ 	.byte	0x04, 0x1c
        /*008a*/ 	.short	(.L_23 - .L_22)


	//   ....[0]....
.L_22:
        /*008c*/ 	.word	0x000002d0


	//----- nvinfo : EIATTR_CRS_STACK_SIZE
	.align		4
.L_23:
        /*0090*/ 	.byte	0x04, 0x1e
        /*0092*/ 	.short	(.L_25 - .L_24)
.L_24:
        /*0094*/ 	.word	0x00000000


	//----- nvinfo : EIATTR_CBANK_PARAM_SIZE
	.align		4
.L_25:
        /*0098*/ 	.byte	0x03, 0x19
        /*009a*/ 	.short	0x0020


	//----- nvinfo : EIATTR_PARAM_CBANK
	.align		4
        /*009c*/ 	.byte	0x04, 0x0a
        /*009e*/ 	.short	(.L_27 - .L_26)
	.align		4
.L_26:
        /*00a0*/ 	.word	index@(.nv.constant0._Z12mandelKernelffffPiii)
        /*00a4*/ 	.short	0x0380
        /*00a6*/ 	.short	0x0020


	//----- nvinfo : EIATTR_SW_WAR
	.align		4
.L_27:
        /*00a8*/ 	.byte	0x04, 0x36
        /*00aa*/ 	.short	(.L_29 - .L_28)
.L_28:
        /*00ac*/ 	.word	0x00000008
.L_29:


//--------------------- .nv.callgraph             --------------------------
	.section	.nv.callgraph,"",@"SHT_CUDA_CALLGRAPH"
	.align	4
	.sectionentsize	8
	.align		4
        /*0000*/ 	.word	0x00000000
	.align		4
        /*0004*/ 	.word	0xffffffff
	.align		4
        /*0008*/ 	.word	0x00000000
	.align		4
        /*000c*/ 	.word	0xfffffffe
	.align		4
        /*0010*/ 	.word	0x00000000
	.align		4
        /*0014*/ 	.word	0xfffffffd
	.align		4
        /*0018*/ 	.word	0x00000000
	.align		4
        /*001c*/ 	.word	0xfffffffc


//--------------------- .text._Z12mandelKernelffffPiii --------------------------
	.section	.text._Z12mandelKernelffffPiii,"ax",@progbits
	.align	128
        .global         _Z12mandelKernelffffPiii
        .type           _Z12mandelKernelffffPiii,@function
        .size           _Z12mandelKernelffffPiii,(.L_x_4 - _Z12mandelKernelffffPiii)
        .other          _Z12mandelKernelffffPiii,@"STO_CUDA_ENTRY STV_DEFAULT"
_Z12mandelKernelffffPiii:
.text._Z12mandelKernelffffPiii:
[----:B------:R-:W-:Y:S01]  /*0000*/  LDC R1, c[0x0][0x37c] ;  /* 0x0000df00ff017b82 */ /* 0x000fe20000000800 */
[----:B------:R-:W0:Y:S07]  /*0010*/  S2R R2, SR_TID.Y ;  /* 0x0000000000027919 */ /* 0x000e2e0000002200 */
[----:B------:R-:W1:Y:S01]  /*0020*/  LDC R0, c[0x0][0x360] ;  /* 0x0000d800ff007b82 */ /* 0x000e620000000800 */
[----:B------:R-:W2:Y:S01]  /*0030*/  LDCU UR6, c[0x0][0x39c] ;  /* 0x00007380ff0677ac */ /* 0x000ea20008000800 */
[----:B------:R-:W1:Y:S06]  /*0040*/  S2R R3, SR_TID.X ;  /* 0x0000000000037919 */ /* 0x000e6c0000002100 */
[----:B------:R-:W0:Y:S08]  /*0050*/  S2UR UR5, SR_CTAID.Y ;  /* 0x00000000000579c3 */ /* 0x000e300000002600 */
[----:B------:R-:W0:Y:S01]  /*0060*/  LDC R5, c[0x0][0x364] ;  /* 0x0000d900ff057b82 */ /* 0x000e220000000800 */
[----:B--2---:R-:W-:-:S07]  /*0070*/  UISETP.GE.AND UP0, UPT, UR6, 0x1, UPT ;  /* 0x000000010600788c */ /* 0x004fce000bf06270 */
[----:B------:R-:W1:Y:S08]  /*0080*/  S2UR UR4, SR_CTAID.X ;  /* 0x00000000000479c3 */ /* 0x000e700000002500 */
[----:B------:R-:W2:Y:S08]  /*0090*/  LDC.64 R8, c[0x0][0x380] ;  /* 0x0000e000ff087b82 */ /* 0x000eb00000000a00 */
[----:B------:R-:W2:Y:S01]  /*00a0*/  LDC.64 R6, c[0x0][0x388] ;  /* 0x0000e200ff067b82 */ /* 0x000ea20000000a00 */
[----:B0-----:R-:W-:-:S05]  /*00b0*/  IMAD R5, R5, UR5, R2 ;  /* 0x0000000505057c24 */ /* 0x001fca000f8e0202 */
[----:B------:R-:W-:Y:S01]  /*00c0*/  I2FP.F32.U32 R2, R5 ;  /* 0x0000000500027245 */ /* 0x000fe20000201000 */
[----:B-1----:R-:W-:Y:S01]  /*00d0*/  IMAD R0, R0, UR4, R3 ;  /* 0x0000000400007c24 */ /* 0x002fe2000f8e0203 */
[----:B------:R-:W0:Y:S04]  /*00e0*/  LDCU.64 UR4, c[0x0][0x358] ;  /* 0x00006b00ff0477ac */ /* 0x000e280008000a00 */
[----:B------:R-:W-:Y:S01]  /*00f0*/  I2FP.F32.S32 R3, R0 ;  /* 0x0000000000037245 */ /* 0x000fe20000201400 */
[----:B--2---:R-:W-:Y:S01]  /*0100*/  FFMA R2, R2, R7, R9 ;  /* 0x0000000702027223 */ /* 0x004fe20000000009 */
[----:B------:R-:W-:-:S03]  /*0110*/  HFMA2 R7, -RZ, RZ, 0, 0 ;  /* 0x00000000ff077431 */ /* 0x000fc600000001ff */
[----:B------:R-:W-:Y:S01]  /*0120*/  FFMA R3, R3, R6, R8 ;  /* 0x0000000603037223 */ /* 0x000fe20000000008 */
[----:B0-----:R-:W-:Y:S06]  /*0130*/  BRA.U !UP0, `(.L_x_0) ;  /* 0x0000000108507547 */ /* 0x001fec000b800000 */
[----:B------:R-:W-:Y:S01]  /*0140*/  BSSY.RECONVERGENT B0, `(.L_x_0) ;  /* 0x0000013000007945 */ /* 0x000fe20003800200 */
[----:B------:R-:W-:Y:S01]  /*0150*/  MOV R7, RZ ;  /* 0x000000ff00077202 */ /* 0x000fe20000000f00 */
[----:B------:R-:W0:Y:S01]  /*0160*/  LDCU UR7, c[0x0][0x39c] ;  /* 0x00007380ff0777ac */ /* 0x000e220008000800 */
[----:B------:R-:W-:Y:S02]  /*0170*/  MOV R9, R2 ;  /* 0x0000000200097202 */ /* 0x000fe40000000f00 */
[----:B------:R-:W-:Y:S01]  /*0180*/  MOV R4, R3 ;  /* 0x0000000300047202 */ /* 0x000fe20000000f00 */
[----:B------:R-:W1:Y:S06]  /*0190*/  LDCU UR8, c[0x0][0x39c] ;  /* 0x00007380ff0877ac */ /* 0x000e6c0008000800 */
.L_x_2:
[----:B------:R-:W-:Y:S01]  /*01a0*/  FMUL R6, R4, R4 ;  /* 0x0000000404067220 */ /* 0x000fe20000400000 */
[----:B------:R-:W-:-:S04]  /*01b0*/  FMUL R13, R9, R9 ;  /* 0x00000009090d7220 */ /* 0x000fc80000400000 */
[----:B------:R-:W-:-:S05]  /*01c0*/  FADD R8, R6, R13 ;  /* 0x0000000d06087221 */ /* 0x000fca0000000000 */
[----:B------:R-:W-:-:S13]  /*01d0*/  FSETP.GT.AND P0, PT, R8, 4, PT ;  /* 0x408000000800780b */ /* 0x000fda0003f04000 */
[----:B------:R-:W-:Y:S05]  /*01e0*/  @P0 BRA `(.L_x_1) ;  /* 0x0000000000200947 */ /* 0x000fea0003800000 */
[----:B------:R-:W-:Y:S01]  /*01f0*/  IADD3 R7, PT, PT, R7, 0x1, RZ ;  /* 0x0000000107077810 */ /* 0x000fe20007ffe0ff */
[----:B------:R-:W-:Y:S01]  /*0200*/  FADD R11, R4, R4 ;  /* 0x00000004040b7221 */ /* 0x000fe20000000000 */
[----:B------:R-:W-:Y:S02]  /*0210*/  FADD R4, R6, -R13 ;  /* 0x8000000d06047221 */ /* 0x000fe40000000000 */
[----:B-1----:R-:W-:Y:S01]  /*0220*/  ISETP.NE.AND P0, PT, R7, UR8, PT ;  /* 0x0000000807007c0c */ /* 0x002fe2000bf05270 */
[----:B------:R-:W-:Y:S01]  /*0230*/  FFMA R9, R11, R9, R2 ;  /* 0x000000090b097223 */ /* 0x000fe20000000002 */
[----:B------:R-:W-:-:S11]  /*0240*/  FADD R4, R3, R4 ;  /* 0x0000000403047221 */ /* 0x000fd60000000000 */
[----:B------:R-:W-:Y:S05]  /*0250*/  @P0 BRA `(.L_x_2) ;  /* 0xfffffffc00d00947 */ /* 0x000fea000383ffff */
[----:B0-----:R-:W-:-:S07]  /*0260*/  MOV R7, UR7 ;  /* 0x0000000700077c02 */ /* 0x001fce0008000f00 */
.L_x_1:
[----:B01----:R-:W-:Y:S05]  /*0270*/  BSYNC.RECONVERGENT B0 ;  /* 0x0000000000007941 */ /* 0x003fea0003800200 */
.L_x_0:
[----:B------:R-:W0:Y:S01]  /*0280*/  LDC.64 R2, c[0x0][0x390] ;  /* 0x0000e400ff027b82 */ /* 0x000e220000000a00 */
[----:B------:R-:W1:Y:S02]  /*0290*/  LDCU UR6, c[0x0][0x398] ;  /* 0x00007300ff0677ac */ /* 0x000e640008000800 */
[----:B-1----:R-:W-:-:S04]  /*02a0*/  IMAD R5, R5, UR6, R0 ;  /* 0x0000000605057c24 */ /* 0x002fc8000f8e0200 */
[----:B0-----:R-:W-:-:S05]  /*02b0*/  IMAD.WIDE R2, R5, 0x4, R2 ;  /* 0x0000000405027825 */ /* 0x001fca00078e0202 */
[----:B------:R-:W-:Y:S01]  /*02c0*/  STG.E desc[UR4][R2.64], R7 ;  /* 0x0000000702007986 */ /* 0x000fe2000c101904 */
[----:B------:R-:W-:Y:S05]  /*02d0*/  EXIT ;  /* 0x000000000000794d */ /* 0x000fea0003800000 */
.L_x_3:
[----:B------:R-:W-:-:S00]  /*02e0*/  BRA `(.L_x_3) ;  /* 0xfffffffc00fc7947 */ /* 0x000fc0000383ffff */
[----:B------:R-:W-:-:S00]  /*02f0*/  NOP ;  /* 0x0000000000007918 */ /* 0x000fc00000000000 */
        /* <DEDUP_REMOVED lines=8> */
.L_x_4:


//--------------------- .nv.shared.reserved.0     --------------------------
	.section	.nv.shared.reserved.0,"aw",@nobits
	.weak		__nv_reservedSMEM_offset_0_alias
	.size		__nv_reservedSMEM_offset_0_alias, 0, 64
	.other		__nv_reservedSMEM_offset_0_alias,@"STO_CUDA_RESERVED_SHARED STV_DEFAULT"
__nv_reservedSMEM_offset_0_alias:
	.zero		0
	.zero		64


//--------------------- .nv.constant0._Z12mandelKernelffffPiii --------------------------
	.section	.nv.constant0._Z12mandelKernelffffPiii,"a",@progbits
	.sectionflags	@""
	.align	4
.nv.constant0._Z12mandelKernelffffPiii:
	.zero		928


//--------------------- SYMBOLS --------------------------

	.type		.nv.reservedSmem.offset0,@object
	.size		.nv.reservedSmem.offset0,0x4
